//
// Generated by NVIDIA NVVM Compiler
//
// Compiler Build ID: CL-36424714
// Cuda compilation tools, release 13.0, V13.0.88
// Based on NVVM 20.0.0
//

.version 9.0
.target sm_100
.address_size 64

	// .globl	_Z9addKernelPiPKiS1_i

.visible .entry _Z9addKernelPiPKiS1_i(
	.param .u64 .ptr .align 1 _Z9addKernelPiPKiS1_i_param_0,
	.param .u64 .ptr .align 1 _Z9addKernelPiPKiS1_i_param_1,
	.param .u64 .ptr .align 1 _Z9addKernelPiPKiS1_i_param_2,
	.param .u32 _Z9addKernelPiPKiS1_i_param_3
)
{
	.reg .pred 	%p<2>;
	.reg .b32 	%r<6>;
	.reg .b64 	%rd<11>;

	ld.param.u64 	%rd1, [_Z9addKernelPiPKiS1_i_param_0];
	ld.param.u64 	%rd2, [_Z9addKernelPiPKiS1_i_param_1];
	ld.param.u64 	%rd3, [_Z9addKernelPiPKiS1_i_param_2];
	ld.param.u32 	%r2, [_Z9addKernelPiPKiS1_i_param_3];
	mov.u32 	%r1, %tid.x;
	setp.ge.s32 	%p1, %r1, %r2;
	@%p1 bra 	$L__BB0_2;
	cvta.to.global.u64 	%rd4, %rd2;
	cvta.to.global.u64 	%rd5, %rd3;
	cvta.to.global.u64 	%rd6, %rd1;
	mul.wide.u32 	%rd7, %r1, 4;
	add.s64 	%rd8, %rd4, %rd7;
	ld.global.u32 	%r3, [%rd8];
	add.s64 	%rd9, %rd5, %rd7;
	ld.global.u32 	%r4, [%rd9];
	add.s32 	%r5, %r4, %r3;
	add.s64 	%rd10, %rd6, %rd7;
	st.global.u32 	[%rd10], %r5;
$L__BB0_2:
	ret;

}


// ===== COMPILED SASS (sm_100) =====

	.target	sm_100

	.elftype	@"ET_EXEC"


//--------------------- .note.nv.tkinfo           --------------------------
	.section	.note.nv.tkinfo,"",@"SHT_NOTE"
	.sectionflags	@"SHF_NOTE_NV_TKINFO"
	.tkinfo
        /*0018*/ 	.word	0x00000002
        /*0030*/ 	.string	""
        /*0030*/ 	.string	"ptxas"
        /*0030*/ 	.string	"Cuda compilation tools, release 13.0, V13.0.88"
        /*0030*/ 	.string	"Build cuda_13.0.r13.0/compiler.36424714_0"
        /*0030*/ 	.string	"-arch sm_100 -m 64 "



//--------------------- .note.nv.cuinfo           --------------------------
	.section	.note.nv.cuinfo,"",@"SHT_NOTE"
	.sectionflags	@"SHF_NOTE_NV_CUINFO"
        /*0018*/ 	.short	0x0002
        /*001a*/ 	.short	0x0064
        /*001c*/ 	.short	0x0082
	.zero		2


//--------------------- .nv.info                  --------------------------
	.section	.nv.info,"",@"SHT_CUDA_INFO"
	.align	4


	//----- nvinfo : EIATTR_REGCOUNT
	.align		4
        /*0000*/ 	.byte	0x04, 0x2f
        /*0002*/ 	.short	(.L_1 - .L_0)
	.align		4
.L_0:
        /*0004*/ 	.word	index@(_Z9addKernelPiPKiS1_i)
        /*0008*/ 	.word	0x0000000c


	//----- nvinfo : EIATTR_FRAME_SIZE
	.align		4
.L_1:
        /*000c*/ 	.byte	0x04, 0x11
        /*000e*/ 	.short	(.L_3 - .L_2)
	.align		4
.L_2:
        /*0010*/ 	.word	index@(_Z9addKernelPiPKiS1_i)
        /*0014*/ 	.word	0x00000000


	//----- nvinfo : EIATTR_MIN_STACK_SIZE
	.align		4
.L_3:
        /*0018*/ 	.byte	0x04, 0x12
        /*001a*/ 	.short	(.L_5 - .L_4)
	.align		4
.L_4:
        /*001c*/ 	.word	index@(_Z9addKernelPiPKiS1_i)
        /*0020*/ 	.word	0x00000000
.L_5:


//--------------------- .nv.compat                --------------------------
	.section	.nv.compat,"",@"SHT_CUDA_COMPAT_INFO"
	.align	4
        /*0000*/ 	.byte	0x02, 0x09, 0x00, 0x00, 0x02, 0x02, 0x01, 0x00, 0x02, 0x05, 0x05, 0x00, 0x03, 0x07, 0x01, 0x01
        /*0010*/ 	.byte	0x02, 0x03, 0x00, 0x00, 0x02, 0x06, 0x01, 0x00, 0x04, 0x0b, 0x08, 0x00, 0x09, 0x00, 0x00, 0x00
        /*0020*/ 	.byte	0x00, 0x00, 0x00, 0x00


//--------------------- .nv.info._Z9addKernelPiPKiS1_i --------------------------
	.section	.nv.info._Z9addKernelPiPKiS1_i,"",@"SHT_CUDA_INFO"
	.sectionflags	@""
	.align	4


	//----- nvinfo : EIATTR_CUDA_API_VERSION
	.align		4
        /*0000*/ 	.byte	0x04, 0x37
        /*0002*/ 	.short	(.L_7 - .L_6)
.L_6:
        /*0004*/ 	.word	0x00000082


	//----- nvinfo : EIATTR_KPARAM_INFO
	.align		4
.L_7:
        /*0008*/ 	.byte	0x04, 0x17
        /*000a*/ 	.short	(.L_9 - .L_8)
.L_8:
        /*000c*/ 	.word	0x00000000
        /*0010*/ 	.short	0x0003
        /*0012*/ 	.short	0x0018
        /*0014*/ 	.byte	0x00, 0xf0, 0x11, 0x00


	//----- nvinfo : EIATTR_KPARAM_INFO
	.align		4
.L_9:
        /*0018*/ 	.byte	0x04, 0x17
        /*001a*/ 	.short	(.L_11 - .L_10)
.L_10:
        /*001c*/ 	.word	0x00000000
        /*0020*/ 	.short	0x0002
        /*0022*/ 	.short	0x0010
        /*0024*/ 	.byte	0x00, 0xf5, 0x21, 0x00


	//----- nvinfo : EIATTR_KPARAM_INFO
	.align		4
.L_11:
        /*0028*/ 	.byte	0x04, 0x17
        /*002a*/ 	.short	(.L_13 - .L_12)
.L_12:
        /*002c*/ 	.word	0x00000000
        /*0030*/ 	.short	0x0001
        /*0032*/ 	.short	0x0008
        /*0034*/ 	.byte	0x00, 0xf5, 0x21, 0x00


	//----- nvinfo : EIATTR_KPARAM_INFO
	.align		4
.L_13:
        /*0038*/ 	.byte	0x04, 0x17
        /*003a*/ 	.short	(.L_15 - .L_14)
.L_14:
        /*003c*/ 	.word	0x00000000
        /*0040*/ 	.short	0x0000
        /*0042*/ 	.short	0x0000
        /*0044*/ 	.byte	0x00, 0xf5, 0x21, 0x00


	//----- nvinfo : EIATTR_SPARSE_MMA_MASK
	.align		4
.L_15:
        /*0048*/ 	.byte	0x03, 0x50
        /*004a*/ 	.short	0x0000


	//----- nvinfo : EIATTR_MAXREG_COUNT
	.align		4
        /*004c*/ 	.byte	0x03, 0x1b
        /*004e*/ 	.short	0x00ff


	//----- nvinfo : EIATTR_MERCURY_ISA_VERSION
	.align		4
        /*0050*/ 	.byte	0x03, 0x5f
        /*0052*/ 	.short	0x0101


	//----- nvinfo : EIATTR_VRC_CTA_INIT_COUNT
	.align		4
        /*0054*/ 	.byte	0x02, 0x4a
	.zero		1
	.zero		1


	//----- nvinfo : EIATTR_EXIT_INSTR_OFFSETS
	.align		4
        /*0058*/ 	.byte	0x04, 0x1c
        /*005a*/ 	.short	(.L_17 - .L_16)


	//   ....[0]....
.L_16:
        /*005c*/ 	.word	0x00000040


	//   ....[1]....
        /*0060*/ 	.word	0x00000100


	//----- nvinfo : EIATTR_CBANK_PARAM_SIZE
	.align		4
.L_17:
        /*0064*/ 	.byte	0x03, 0x19
        /*0066*/ 	.short	0x001c


	//----- nvinfo : EIATTR_PARAM_CBANK
	.align		4
        /*0068*/ 	.byte	0x04, 0x0a
        /*006a*/ 	.short	(.L_19 - .L_18)
	.align		4
.L_18:
        /*006c*/ 	.word	index@(.nv.constant0._Z9addKernelPiPKiS1_i)
        /*0070*/ 	.short	0x0380
        /*0072*/ 	.short	0x001c


	//----- nvinfo : EIATTR_SW_WAR
	.align		4
.L_19:
        /*0074*/ 	.byte	0x04, 0x36
        /*0076*/ 	.short	(.L_21 - .L_20)
.L_20:
        /*0078*/ 	.word	0x00000008
.L_21:


//--------------------- .nv.callgraph             --------------------------
	.section	.nv.callgraph,"",@"SHT_CUDA_CALLGRAPH"
	.align	4
	.sectionentsize	8
	.align		4
        /*0000*/ 	.word	0x00000000
	.align		4
        /*0004*/ 	.word	0xffffffff
	.align		4
        /*0008*/ 	.word	0x00000000
	.align		4
        /*000c*/ 	.word	0xfffffffe
	.align		4
        /*0010*/ 	.word	0x00000000
	.align		4
        /*0014*/ 	.word	0xfffffffd
	.align		4
        /*0018*/ 	.word	0x00000000
	.align		4
        /*001c*/ 	.word	0xfffffffc


//--------------------- .text._Z9addKernelPiPKiS1_i --------------------------
	.section	.text._Z9addKernelPiPKiS1_i,"ax",@progbits
	.align	128
        .global         _Z9addKernelPiPKiS1_i
        .type           _Z9addKernelPiPKiS1_i,@function
        .size           _Z9addKernelPiPKiS1_i,(.L_x_1 - _Z9addKernelPiPKiS1_i)
        .other          _Z9addKernelPiPKiS1_i,@"STO_CUDA_ENTRY STV_DEFAULT"
_Z9addKernelPiPKiS1_i:
.text._Z9addKernelPiPKiS1_i:
[----:B------:R-:W-:Y:S01]  /*0000*/  LDC R1, c[0x0][0x37c] ;  /* 0x0000df00ff017b82 */ /* 0x000fe20000000800 */
[----:B------:R-:W0:Y:S01]  /*0010*/  S2R R9, SR_TID.X ;  /* 0x0000000000097919 */ /* 0x000e220000002100 */
[----:B------:R-:W0:Y:S02]  /*0020*/  LDCU UR4, c[0x0][0x398] ;  /* 0x00007300ff0477ac */ /* 0x000e240008000800 */
[----:B0-----:R-:W-:-:S13]  /*0030*/  ISETP.GE.AND P0, PT, R9, UR4, PT ;  /* 0x0000000409007c0c */ /* 0x001fda000bf06270 */
[----:B------:R-:W-:Y:S05]  /*0040*/  @P0 EXIT ;  /* 0x000000000000094d */ /* 0x000fea0003800000 */
[----:B------:R-:W0:Y:S01]  /*0050*/  LDC.64 R2, c[0x0][0x388] ;  /* 0x0000e200ff027b82 */ /* 0x000e220000000a00 */
[----:B------:R-:W1:Y:S07]  /*0060*/  LDCU.64 UR4, c[0x0][0x358] ;  /* 0x00006b00ff0477ac */ /* 0x000e6e0008000a00 */
[----:B------:R-:W2:Y:S08]  /*0070*/  LDC.64 R4, c[0x0][0x390] ;  /* 0x0000e400ff047b82 */ /* 0x000eb00000000a00 */
[----:B------:R-:W3:Y:S01]  /*0080*/  LDC.64 R6, c[0x0][0x380] ;  /* 0x0000e000ff067b82 */ /* 0x000ee20000000a00 */
[----:B0-----:R-:W-:-:S06]  /*0090*/  IMAD.WIDE.U32 R2, R9, 0x4, R2 ;  /* 0x0000000409027825 */ /* 0x001fcc00078e0002 */
[----:B-1----:R-:W4:Y:S01]  /*00a0*/  LDG.E R2, desc[UR4][R2.64] ;  /* 0x0000000402027981 */ /* 0x002f22000c1e1900 */
[----:B--2---:R-:W-:-:S06]  /*00b0*/  IMAD.WIDE.U32 R4, R9, 0x4, R4 ;  /* 0x0000000409047825 */ /* 0x004fcc00078e0004 */
[----:B------:R-:W4:Y:S01]  /*00c0*/  LDG.E R5, desc[UR4][R4.64] ;  /* 0x0000000404057981 */ /* 0x000f22000c1e1900 */
[----:B---3--:R-:W-:Y:S01]  /*00d0*/  IMAD.WIDE.U32 R6, R9, 0x4, R6 ;  /* 0x0000000409067825 */ /* 0x008fe200078e0006 */
[----:B----4-:R-:W-:-:S05]  /*00e0*/  IADD3 R9, PT, PT, R2, R5, RZ ;  /* 0x0000000502097210 */ /* 0x010fca0007ffe0ff */
[----:B------:R-:W-:Y:S01]  /*00f0*/  STG.E desc[UR4][R6.64], R9 ;  /* 0x0000000906007986 */ /* 0x000fe2000c101904 */
[----:B------:R-:W-:Y:S05]  /*0100*/  EXIT ;  /* 0x000000000000794d */ /* 0x000fea0003800000 */
.L_x_0:
[----:B------:R-:W-:-:S00]  /*0110*/  BRA `(.L_x_0) ;  /* 0xfffffffc00fc7947 */ /* 0x000fc0000383ffff */
[----:B------:R-:W-:-:S00]  /*0120*/  NOP ;  /* 0x0000000000007918 */ /* 0x000fc00000000000 */
        /* <DEDUP_REMOVED lines=13> */
.L_x_1:


//--------------------- .nv.shared.reserved.0     --------------------------
	.section	.nv.shared.reserved.0,"aw",@nobits
	.weak		__nv_reservedSMEM_offset_0_alias
	.size		__nv_reservedSMEM_offset_0_alias, 0, 64
	.other		__nv_reservedSMEM_offset_0_alias,@"STO_CUDA_RESERVED_SHARED STV_DEFAULT"
__nv_reservedSMEM_offset_0_alias:
	.zero		0
	.zero		64


//--------------------- .nv.constant0._Z9addKernelPiPKiS1_i --------------------------
	.section	.nv.constant0._Z9addKernelPiPKiS1_i,"a",@progbits
	.sectionflags	@""
	.align	4
.nv.constant0._Z9addKernelPiPKiS1_i:
	.zero		924


//--------------------- SYMBOLS --------------------------

	.type		.nv.reservedSmem.offset0,@object
	.size		.nv.reservedSmem.offset0,0x4
